	.headerflags	@"EF_CUDA_TEXMODE_UNIFIED EF_CUDA_64BIT_ADDRESS EF_CUDA_ACCELERATORS EF_CUDA_SM90 EF_CUDA_VIRTUAL_SM(EF_CUDA_SM90)"
	.elftype	@"ET_EXEC"


//--------------------- .nv.info                  --------------------------
	.section	.nv.info,"",@"SHT_CUDA_INFO"
	.align	4


	//----- nvinfo : EIATTR_REGCOUNT
	.align		4
        /*0000*/ 	.byte	0x04, 0x2f
        /*0002*/ 	.short	(.L_3 - .L_2)
	.align		4
.L_2:
        /*0004*/ 	.word	index@(triton_poi_fused__native_batch_norm_legit_no_training_mul_sigmoid_10)
        /*0008*/ 	.word	0x00000011


	//----- nvinfo : EIATTR_MIN_STACK_SIZE
	.align		4
.L_3:
        /*000c*/ 	.byte	0x04, 0x12
        /*000e*/ 	.short	(.L_5 - .L_4)
	.align		4
.L_4:
        /*0010*/ 	.word	index@(triton_poi_fused__native_batch_norm_legit_no_training_mul_sigmoid_10)
        /*0014*/ 	.word	0x00000000


	//----- nvinfo : EIATTR_FRAME_SIZE
	.align		4
.L_5:
        /*0018*/ 	.byte	0x04, 0x11
        /*001a*/ 	.short	(.L_7 - .L_6)
	.align		4
.L_6:
        /*001c*/ 	.word	index@(triton_poi_fused__native_batch_norm_legit_no_training_mul_sigmoid_10)
        /*0020*/ 	.word	0x00000000


	//----- nvinfo : EIATTR_MIN_STACK_SIZE
	.align		4
.L_7:
        /*0024*/ 	.byte	0x04, 0x12
        /*0026*/ 	.short	(.L_9 - .L_8)
	.align		4
.L_8:
        /*0028*/ 	.word	index@(triton_poi_fused__native_batch_norm_legit_no_training_mul_sigmoid_10)
        /*002c*/ 	.word	0x00000000
.L_9:


//--------------------- .nv.info.triton_poi_fused__native_batch_norm_legit_no_training_mul_sigmoid_10 --------------------------
	.section	.nv.info.triton_poi_fused__native_batch_norm_legit_no_training_mul_sigmoid_10,"",@"SHT_CUDA_INFO"
	.sectionflags	@""
	.align	4


	//----- nvinfo : EIATTR_CUDA_API_VERSION
	.align		4
        /*0000*/ 	.byte	0x04, 0x37
        /*0002*/ 	.short	(.L_11 - .L_10)
.L_10:
        /*0004*/ 	.word	0x0000007c


	//----- nvinfo : EIATTR_KPARAM_INFO
	.align		4
.L_11:
        /*0008*/ 	.byte	0x04, 0x17
        /*000a*/ 	.short	(.L_13 - .L_12)
.L_12:
        /*000c*/ 	.word	0x00000000
        /*0010*/ 	.short	0x0006
        /*0012*/ 	.short	0x0030
        /*0014*/ 	.byte	0x00, 0xf0, 0x11, 0x00


	//----- nvinfo : EIATTR_KPARAM_INFO
	.align		4
.L_13:
        /*0018*/ 	.byte	0x04, 0x17
        /*001a*/ 	.short	(.L_15 - .L_14)
.L_14:
        /*001c*/ 	.word	0x00000000
        /*0020*/ 	.short	0x0005
        /*0022*/ 	.short	0x0028
        /*0024*/ 	.byte	0x00, 0xf4, 0x21, 0x00


	//----- nvinfo : EIATTR_KPARAM_INFO
	.align		4
.L_15:
        /*0028*/ 	.byte	0x04, 0x17
        /*002a*/ 	.short	(.L_17 - .L_16)
.L_16:
        /*002c*/ 	.word	0x00000000
        /*0030*/ 	.short	0x0004
        /*0032*/ 	.short	0x0020
        /*0034*/ 	.byte	0x00, 0xf4, 0x21, 0x00


	//----- nvinfo : EIATTR_KPARAM_INFO
	.align		4
.L_17:
        /*0038*/ 	.byte	0x04, 0x17
        /*003a*/ 	.short	(.L_19 - .L_18)
.L_18:
        /*003c*/ 	.word	0x00000000
        /*0040*/ 	.short	0x0003
        /*0042*/ 	.short	0x0018
        /*0044*/ 	.byte	0x00, 0xf4, 0x21, 0x00


	//----- nvinfo : EIATTR_KPARAM_INFO
	.align		4
.L_19:
        /*0048*/ 	.byte	0x04, 0x17
        /*004a*/ 	.short	(.L_21 - .L_20)
.L_20:
        /*004c*/ 	.word	0x00000000
        /*0050*/ 	.short	0x0002
        /*0052*/ 	.short	0x0010
        /*0054*/ 	.byte	0x00, 0xf4, 0x21, 0x00


	//----- nvinfo : EIATTR_KPARAM_INFO
	.align		4
.L_21:
        /*0058*/ 	.byte	0x04, 0x17
        /*005a*/ 	.short	(.L_23 - .L_22)
.L_22:
        /*005c*/ 	.word	0x00000000
        /*0060*/ 	.short	0x0001
        /*0062*/ 	.short	0x0008
        /*0064*/ 	.byte	0x00, 0xf4, 0x21, 0x00


	//----- nvinfo : EIATTR_KPARAM_INFO
	.align		4
.L_23:
        /*0068*/ 	.byte	0x04, 0x17
        /*006a*/ 	.short	(.L_25 - .L_24)
.L_24:
        /*006c*/ 	.word	0x00000000
        /*0070*/ 	.short	0x0000
        /*0072*/ 	.short	0x0000
        /*0074*/ 	.byte	0x00, 0xf4, 0x21, 0x00


	//----- nvinfo : EIATTR_SPARSE_MMA_MASK
	.align		4
.L_25:
        /*0078*/ 	.byte	0x03, 0x50
        /*007a*/ 	.short	0x0000


	//----- nvinfo : EIATTR_MAXREG_COUNT
	.align		4
        /*007c*/ 	.byte	0x03, 0x1b
        /*007e*/ 	.short	0x00ff


	//----- nvinfo : EIATTR_EXIT_INSTR_OFFSETS
	.align		4
        /*0080*/ 	.byte	0x04, 0x1c
        /*0082*/ 	.short	(.L_27 - .L_26)


	//   ....[0]....
.L_26:
        /*0084*/ 	.word	0x00000530


	//----- nvinfo : EIATTR_REQNTID
	.align		4
.L_27:
        /*0088*/ 	.byte	0x04, 0x10
        /*008a*/ 	.short	(.L_29 - .L_28)
.L_28:
        /*008c*/ 	.word	0x00000080
        /*0090*/ 	.word	0x00000001
        /*0094*/ 	.word	0x00000001


	//----- nvinfo : EIATTR_CBANK_PARAM_SIZE
	.align		4
.L_29:
        /*0098*/ 	.byte	0x03, 0x19
        /*009a*/ 	.short	0x0034


	//----- nvinfo : EIATTR_PARAM_CBANK
	.align		4
        /*009c*/ 	.byte	0x04, 0x0a
        /*009e*/ 	.short	(.L_31 - .L_30)
	.align		4
.L_30:
        /*00a0*/ 	.word	index@(.nv.constant0.triton_poi_fused__native_batch_norm_legit_no_training_mul_sigmoid_10)
        /*00a4*/ 	.short	0x0210
        /*00a6*/ 	.short	0x0034


	//----- nvinfo : EIATTR_SW_WAR
	.align		4
.L_31:
        /*00a8*/ 	.byte	0x04, 0x36
        /*00aa*/ 	.short	(.L_33 - .L_32)
.L_32:
        /*00ac*/ 	.word	0x00000008
.L_33:


//--------------------- .nv.callgraph             --------------------------
	.section	.nv.callgraph,"",@"SHT_CUDA_CALLGRAPH"
	.align	4
	.sectionentsize	8
	.align		4
        /*0000*/ 	.word	0x00000000
	.align		4
        /*0004*/ 	.word	0xffffffff
	.align		4
        /*0008*/ 	.word	0x00000000
	.align		4
        /*000c*/ 	.word	0xfffffffe
	.align		4
        /*0010*/ 	.word	0x00000000
	.align		4
        /*0014*/ 	.word	0xfffffffd
	.align		4
        /*0018*/ 	.word	0x00000000
	.align		4
        /*001c*/ 	.word	0xfffffffc


//--------------------- .nv.constant4             --------------------------
	.section	.nv.constant4,"a",@progbits
	.align	8
	.align		8
.nv.constant4:
        /*0000*/ 	.dword	_$_str
	.align		8
        /*0008*/ 	.dword	_$_str_$_2


//--------------------- .text.triton_poi_fused__native_batch_norm_legit_no_training_mul_sigmoid_10 --------------------------
	.section	.text.triton_poi_fused__native_batch_norm_legit_no_training_mul_sigmoid_10,"ax",@progbits
	.align	128
        .global         triton_poi_fused__native_batch_norm_legit_no_training_mul_sigmoid_10
        .type           triton_poi_fused__native_batch_norm_legit_no_training_mul_sigmoid_10,@function
        .size           triton_poi_fused__native_batch_norm_legit_no_training_mul_sigmoid_10,(.L_x_1 - triton_poi_fused__native_batch_norm_legit_no_training_mul_sigmoid_10)
        .other          triton_poi_fused__native_batch_norm_legit_no_training_mul_sigmoid_10,@"STO_CUDA_ENTRY STV_DEFAULT"
triton_poi_fused__native_batch_norm_legit_no_training_mul_sigmoid_10:
.text.triton_poi_fused__native_batch_norm_legit_no_training_mul_sigmoid_10:
[----:B------:R-:W-:Y:S01]  /*0000*/  LDC R1, c[0x0][0x28] ;  /* 0x00000a00ff017b82 */ /* 0x000fe20000000800 */
[----:B------:R-:W1:Y:S07]  /*0010*/  S2R R0, SR_TID.X ;  /* 0x0000000000007919 */ /* 0x000e6e0000002100 */
[----:B------:R-:W2:Y:S01]  /*0020*/  LDC.64 R2, c[0x0][0x228] ;  /* 0x00008a00ff027b82 */ /* 0x000ea20000000a00 */
[----:B------:R-:W-:Y:S01]  /*0030*/  ULDC.64 UR4, c[0x0][0x208] ;  /* 0x0000820000047ab9 */ /* 0x000fe20000000a00 */
[----:B------:R-:W3:Y:S06]  /*0040*/  S2R R7, SR_CTAID.X ;  /* 0x0000000000077919 */ /* 0x000eec0000002500 */
[----:B------:R-:W4:Y:S08]  /*0050*/  LDC.64 R8, c[0x0][0x230] ;  /* 0x00008c00ff087b82 */ /* 0x000f300000000a00 */
[----:B------:R-:W5:Y:S01]  /*0060*/  LDC.64 R10, c[0x0][0x238] ;  /* 0x00008e00ff0a7b82 */ /* 0x000f620000000a00 */
[----:B-1----:R-:W-:-:S02]  /*0070*/  SHF.L.U32 R0, R0, 0x1, RZ ;  /* 0x0000000100007819 */ /* 0x002fc400000006ff */
[----:B---3--:R-:W-:Y:S02]  /*0080*/  SHF.R.S32.HI R5, RZ, 0x17, R7 ;  /* 0x00000017ff057819 */ /* 0x008fe40000011407 */
[----:B------:R-:W-:Y:S02]  /*0090*/  LOP3.LUT R0, R0, 0xfe, RZ, 0xc0, !PT ;  /* 0x000000fe00007812 */ /* 0x000fe400078ec0ff */
[----:B------:R-:W-:Y:S02]  /*00a0*/  SGXT R5, R5, 0x1 ;  /* 0x000000010505781a */ /* 0x000fe40000000200 */
[----:B------:R-:W-:Y:S02]  /*00b0*/  LEA R0, R7, R0, 0x8 ;  /* 0x0000000007007211 */ /* 0x000fe400078e40ff */
[----:B------:R-:W1:Y:S02]  /*00c0*/  LDC.64 R6, c[0x0][0x220] ;  /* 0x00008800ff067b82 */ /* 0x000e640000000a00 */
[----:B------:R-:W-:-:S04]  /*00d0*/  LEA.HI R5, R5, R0, RZ, 0x2 ;  /* 0x0000000005057211 */ /* 0x000fc800078f10ff */
[----:B------:R-:W-:-:S04]  /*00e0*/  LOP3.LUT R5, R5, 0xfffffffc, RZ, 0xc0, !PT ;  /* 0xfffffffc05057812 */ /* 0x000fc800078ec0ff */
[----:B------:R-:W-:Y:S02]  /*00f0*/  IADD3 R13, R0, -R5, RZ ;  /* 0x80000005000d7210 */ /* 0x000fe40007ffe0ff */
[----:B------:R-:W3:Y:S03]  /*0100*/  LDC.64 R4, c[0x0][0x218] ;  /* 0x00008600ff047b82 */ /* 0x000ee60000000a00 */
[----:B--2---:R-:W-:-:S06]  /*0110*/  IMAD.WIDE R2, R13, 0x4, R2 ;  /* 0x000000040d027825 */ /* 0x004fcc00078e0202 */
[----:B------:R-:W2:Y:S01]  /*0120*/  LDG.E.EL.64 R2, desc[UR4][R2.64] ;  /* 0x0000000402027981 */ /* 0x000ea2000c2e1b00 */
[----:B-1----:R-:W-:-:S04]  /*0130*/  IMAD.WIDE R6, R13, 0x4, R6 ;  /* 0x000000040d067825 */ /* 0x002fc800078e0206 */
[C---:B----4-:R-:W-:Y:S02]  /*0140*/  IMAD.WIDE R8, R13.reuse, 0x4, R8 ;  /* 0x000000040d087825 */ /* 0x050fe400078e0208 */
[----:B------:R-:W4:Y:S02]  /*0150*/  LDG.E.EL.64 R6, desc[UR4][R6.64] ;  /* 0x0000000406067981 */ /* 0x000f24000c2e1b00 */
[----:B-----5:R-:W-:Y:S02]  /*0160*/  IMAD.WIDE R10, R13, 0x4, R10 ;  /* 0x000000040d0a7825 */ /* 0x020fe400078e020a */
[----:B------:R-:W5:Y:S02]  /*0170*/  LDG.E.EL.64 R8, desc[UR4][R8.64] ;  /* 0x0000000408087981 */ /* 0x000f64000c2e1b00 */
[----:B---3--:R-:W-:Y:S02]  /*0180*/  IMAD.WIDE R4, R0, 0x4, R4 ;  /* 0x0000000400047825 */ /* 0x008fe400078e0204 */
[----:B------:R-:W5:Y:S04]  /*0190*/  LDG.E.EL.64 R10, desc[UR4][R10.64] ;  /* 0x000000040a0a7981 */ /* 0x000f68000c2e1b00 */
[----:B------:R-:W4:Y:S01]  /*01a0*/  LDG.E.64 R4, desc[UR4][R4.64] ;  /* 0x0000000404047981 */ /* 0x000f22000c1e1b00 */
[----:B--2---:R-:W-:Y:S01]  /*01b0*/  FADD R2, R2, 0.0010000000474974513054 ;  /* 0x3a83126f02027421 */ /* 0x004fe20000000000 */
[----:B------:R-:W-:-:S03]  /*01c0*/  FADD R3, R3, 0.0010000000474974513054 ;  /* 0x3a83126f03037421 */ /* 0x000fc60000000000 */
[----:B------:R-:W1:Y:S08]  /*01d0*/  MUFU.SQRT R12, R2 ;  /* 0x00000002000c7308 */ /* 0x000e700000002000 */
[----:B------:R-:W2:Y:S01]  /*01e0*/  MUFU.SQRT R13, R3 ;  /* 0x00000003000d7308 */ /* 0x000ea20000002000 */
[C---:B-1----:R-:W-:Y:S02]  /*01f0*/  FSETP.GT.AND P0, PT, R12.reuse, 8.50705917302346158658e+37, PT ;  /* 0x7e8000000c00780b */ /* 0x042fe40003f04000 */
[----:B------:R-:W-:-:S02]  /*0200*/  FSETP.GEU.AND P2, PT, R12, 1.175494350822287508e-38, PT ;  /* 0x008000000c00780b */ /* 0x000fc40003f4e000 */
[C---:B--2---:R-:W-:Y:S02]  /*0210*/  FSETP.GT.AND P1, PT, R13.reuse, 8.50705917302346158658e+37, PT ;  /* 0x7e8000000d00780b */ /* 0x044fe40003f24000 */
[----:B------:R-:W-:-:S07]  /*0220*/  FSETP.GEU.AND P3, PT, R13, 1.175494350822287508e-38, PT ;  /* 0x008000000d00780b */ /* 0x000fce0003f6e000 */
[----:B------:R-:W-:Y:S01]  /*0230*/  @P0 FMUL R12, R12, 0.25 ;  /* 0x3e8000000c0c0820 */ /* 0x000fe20000400000 */
[----:B------:R-:W-:-:S03]  /*0240*/  HFMA2.MMA R2, -RZ, RZ, 1.625, 0 ;  /* 0x3e800000ff027435 */ /* 0x000fc600000001ff */
[----:B------:R-:W-:Y:S01]  /*0250*/  @!P2 FMUL R12, R12, 16777216 ;  /* 0x4b8000000c0ca820 */ /* 0x000fe20000400000 */
[----:B------:R-:W-:-:S05]  /*0260*/  @P1 FMUL R13, R13, 0.25 ;  /* 0x3e8000000d0d1820 */ /* 0x000fca0000400000 */
[----:B------:R-:W1:Y:S01]  /*0270*/  MUFU.RCP R12, R12 ;  /* 0x0000000c000c7308 */ /* 0x000e620000001000 */
[----:B------:R-:W-:Y:S01]  /*0280*/  @!P3 FMUL R13, R13, 16777216 ;  /* 0x4b8000000d0db820 */ /* 0x000fe20000400000 */
[----:B------:R-:W-:-:S06]  /*0290*/  FSEL R3, R2, 1, P0 ;  /* 0x3f80000002037808 */ /* 0x000fcc0000000000 */
[----:B------:R-:W2:Y:S01]  /*02a0*/  MUFU.RCP R13, R13 ;  /* 0x0000000d000d7308 */ /* 0x000ea20000001000 */
[----:B------:R-:W-:Y:S01]  /*02b0*/  @!P2 FMUL R3, R3, 16777216 ;  /* 0x4b8000000303a820 */ /* 0x000fe20000400000 */
[----:B------:R-:W-:Y:S01]  /*02c0*/  FSEL R14, R2, 1, P1 ;  /* 0x3f800000020e7808 */ /* 0x000fe20000800000 */
[----:B----4-:R-:W-:Y:S02]  /*02d0*/  FADD R4, R4, -R6 ;  /* 0x8000000604047221 */ /* 0x010fe40000000000 */
[----:B-1----:R-:W-:Y:S02]  /*02e0*/  FMUL R3, R12, R3 ;  /* 0x000000030c037220 */ /* 0x002fe40000400000 */
[----:B------:R-:W-:Y:S01]  /*02f0*/  @!P3 FMUL R14, R14, 16777216 ;  /* 0x4b8000000e0eb820 */ /* 0x000fe20000400000 */
[----:B------:R-:W-:Y:S01]  /*0300*/  FADD R5, R5, -R7 ;  /* 0x8000000705057221 */ /* 0x000fe20000000000 */
[----:B------:R-:W-:Y:S02]  /*0310*/  FMUL R3, R4, R3 ;  /* 0x0000000304037220 */ /* 0x000fe40000400000 */
[----:B--2---:R-:W-:-:S02]  /*0320*/  FMUL R14, R13, R14 ;  /* 0x0000000e0d0e7220 */ /* 0x004fc40000400000 */
[----:B-----5:R-:W-:Y:S02]  /*0330*/  FFMA R8, R8, R3, R10 ;  /* 0x0000000308087223 */ /* 0x020fe4000000000a */
[----:B------:R-:W-:Y:S02]  /*0340*/  FMUL R14, R5, R14 ;  /* 0x0000000e050e7220 */ /* 0x000fe40000400000 */
[----:B------:R-:W-:Y:S02]  /*0350*/  FADD R3, RZ, -R8 ;  /* 0x80000008ff037221 */ /* 0x000fe40000000000 */
[----:B------:R-:W-:Y:S02]  /*0360*/  FFMA R9, R9, R14, R11 ;  /* 0x0000000e09097223 */ /* 0x000fe4000000000b */
[----:B------:R-:W-:Y:S02]  /*0370*/  FMUL R4, R3, 1.4426950216293334961 ;  /* 0x3fb8aa3b03047820 */ /* 0x000fe40000400000 */
[----:B------:R-:W-:-:S04]  /*0380*/  FADD R3, RZ, -R9 ;  /* 0x80000009ff037221 */ /* 0x000fc80000000000 */
[----:B------:R-:W-:Y:S01]  /*0390*/  FMUL R6, R3, 1.4426950216293334961 ;  /* 0x3fb8aa3b03067820 */ /* 0x000fe20000400000 */
[----:B------:R-:W-:-:S04]  /*03a0*/  FSETP.GEU.AND P0, PT, R4, -126, PT ;  /* 0xc2fc00000400780b */ /* 0x000fc80003f0e000 */
[----:B------:R-:W-:-:S09]  /*03b0*/  FSETP.GEU.AND P1, PT, R6, -126, PT ;  /* 0xc2fc00000600780b */ /* 0x000fd20003f2e000 */
[----:B------:R-:W-:-:S04]  /*03c0*/  @!P0 FMUL R4, R4, 0.5 ;  /* 0x3f00000004048820 */ /* 0x000fc80000400000 */
[----:B------:R-:W-:Y:S01]  /*03d0*/  @!P1 FMUL R6, R6, 0.5 ;  /* 0x3f00000006069820 */ /* 0x000fe20000400000 */
[----:B------:R-:W1:Y:S08]  /*03e0*/  MUFU.EX2 R3, R4 ;  /* 0x0000000400037308 */ /* 0x000e700000000800 */
[----:B------:R-:W2:Y:S01]  /*03f0*/  MUFU.EX2 R5, R6 ;  /* 0x0000000600057308 */ /* 0x000ea20000000800 */
[----:B-1----:R-:W-:-:S04]  /*0400*/  @!P0 FMUL R3, R3, R3 ;  /* 0x0000000303038220 */ /* 0x002fc80000400000 */
[----:B------:R-:W-:Y:S01]  /*0410*/  FADD R7, R3, 1 ;  /* 0x3f80000003077421 */ /* 0x000fe20000000000 */
[----:B--2---:R-:W-:-:S04]  /*0420*/  @!P1 FMUL R5, R5, R5 ;  /* 0x0000000505059220 */ /* 0x004fc80000400000 */
[----:B------:R-:W-:Y:S01]  /*0430*/  FADD R10, R5, 1 ;  /* 0x3f800000050a7421 */ /* 0x000fe20000000000 */
[----:B------:R-:W-:Y:S01]  /*0440*/  FSETP.GT.AND P0, PT, R7, 8.50705917302346158658e+37, PT ;  /* 0x7e8000000700780b */ /* 0x000fe20003f04000 */
[----:B------:R-:W1:Y:S03]  /*0450*/  LDC.64 R4, c[0x0][0x210] ;  /* 0x00008400ff047b82 */ /* 0x000e660000000a00 */
[----:B------:R-:W-:-:S09]  /*0460*/  FSETP.GT.AND P1, PT, R10, 8.50705917302346158658e+37, PT ;  /* 0x7e8000000a00780b */ /* 0x000fd20003f24000 */
[----:B------:R-:W-:-:S04]  /*0470*/  @P0 FMUL R7, R7, 0.25 ;  /* 0x3e80000007070820 */ /* 0x000fc80000400000 */
[----:B------:R-:W-:Y:S02]  /*0480*/  @P1 FMUL R10, R10, 0.25 ;  /* 0x3e8000000a0a1820 */ /* 0x000fe40000400000 */
[----:B------:R-:W2:Y:S08]  /*0490*/  MUFU.RCP R7, R7 ;  /* 0x0000000700077308 */ /* 0x000eb00000001000 */
[----:B------:R-:W3:Y:S01]  /*04a0*/  MUFU.RCP R10, R10 ;  /* 0x0000000a000a7308 */ /* 0x000ee20000001000 */
[----:B------:R-:W-:-:S02]  /*04b0*/  FSEL R6, R2, 1, P0 ;  /* 0x3f80000002067808 */ /* 0x000fc40000000000 */
[----:B------:R-:W-:-:S03]  /*04c0*/  FSEL R3, R2, 1, P1 ;  /* 0x3f80000002037808 */ /* 0x000fc60000800000 */
[----:B--2---:R-:W-:-:S04]  /*04d0*/  FMUL R11, R7, R6 ;  /* 0x00000006070b7220 */ /* 0x004fc80000400000 */
[----:B------:R-:W-:Y:S01]  /*04e0*/  FMUL R8, R8, R11 ;  /* 0x0000000b08087220 */ /* 0x000fe20000400000 */
[----:B---3--:R-:W-:Y:S01]  /*04f0*/  FMUL R6, R10, R3 ;  /* 0x000000030a067220 */ /* 0x008fe20000400000 */
[----:B-1----:R-:W-:-:S04]  /*0500*/  IMAD.WIDE R2, R0, 0x4, R4 ;  /* 0x0000000400027825 */ /* 0x002fc800078e0204 */
[----:B------:R-:W-:-:S05]  /*0510*/  FMUL R9, R9, R6 ;  /* 0x0000000609097220 */ /* 0x000fca0000400000 */
[----:B------:R-:W-:Y:S01]  /*0520*/  STG.E.64 desc[UR4][R2.64], R8 ;  /* 0x0000000802007986 */ /* 0x000fe2000c101b04 */
[----:B------:R-:W-:Y:S05]  /*0530*/  EXIT ;  /* 0x000000000000794d */ /* 0x000fea0003800000 */
.L_x_0:
[----:B------:R-:W-:-:S00]  /*0540*/  BRA `(.L_x_0) ;  /* 0xfffffffc00fc7947 */ /* 0x000fc0000383ffff */
[----:B------:R-:W-:-:S00]  /*0550*/  NOP ;  /* 0x0000000000007918 */ /* 0x000fc00000000000 */
        /* <DEDUP_REMOVED lines=10> */
.L_x_1:


//--------------------- .nv.global.init           --------------------------
	.section	.nv.global.init,"aw",@progbits
.nv.global.init:
	.type		_$_str,@object
	.size		_$_str,(_$_str_$_2 - _$_str)
_$_str:
        /*0000*/ 	.byte	0x5f, 0x5f, 0x43, 0x55, 0x44, 0x41, 0x5f, 0x46, 0x54, 0x5a, 0x00
	.type		_$_str_$_2,@object
	.size		_$_str_$_2,(.L_1 - _$_str_$_2)
_$_str_$_2:
        /*000b*/ 	.byte	0x5f, 0x5f, 0x43, 0x55, 0x44, 0x41, 0x5f, 0x50, 0x52, 0x45, 0x43, 0x5f, 0x53, 0x51, 0x52, 0x54
        /*001b*/ 	.byte	0x00
.L_1:


//--------------------- .nv.constant0.triton_poi_fused__native_batch_norm_legit_no_training_mul_sigmoid_10 --------------------------
	.section	.nv.constant0.triton_poi_fused__native_batch_norm_legit_no_training_mul_sigmoid_10,"a",@progbits
	.sectionflags	@""
	.align	4
.nv.constant0.triton_poi_fused__native_batch_norm_legit_no_training_mul_sigmoid_10:
	.zero		580
